	.headerflags	@"EF_CUDA_TEXMODE_UNIFIED EF_CUDA_64BIT_ADDRESS EF_CUDA_ACCELERATORS EF_CUDA_SM90 EF_CUDA_VIRTUAL_SM(EF_CUDA_SM90)"
	.elftype	@"ET_EXEC"


//--------------------- .nv.info                  --------------------------
	.section	.nv.info,"",@"SHT_CUDA_INFO"
	.align	4


	//----- nvinfo : EIATTR_REGCOUNT
	.align		4
        /*0000*/ 	.byte	0x04, 0x2f
        /*0002*/ 	.short	(.L_1 - .L_0)
	.align		4
.L_0:
        /*0004*/ 	.word	index@(triton_poi_fused_add_div_hardtanh_0)
        /*0008*/ 	.word	0x0000000c


	//----- nvinfo : EIATTR_MIN_STACK_SIZE
	.align		4
.L_1:
        /*000c*/ 	.byte	0x04, 0x12
        /*000e*/ 	.short	(.L_3 - .L_2)
	.align		4
.L_2:
        /*0010*/ 	.word	index@(triton_poi_fused_add_div_hardtanh_0)
        /*0014*/ 	.word	0x00000000


	//----- nvinfo : EIATTR_FRAME_SIZE
	.align		4
.L_3:
        /*0018*/ 	.byte	0x04, 0x11
        /*001a*/ 	.short	(.L_5 - .L_4)
	.align		4
.L_4:
        /*001c*/ 	.word	index@(triton_poi_fused_add_div_hardtanh_0)
        /*0020*/ 	.word	0x00000000


	//----- nvinfo : EIATTR_MIN_STACK_SIZE
	.align		4
.L_5:
        /*0024*/ 	.byte	0x04, 0x12
        /*0026*/ 	.short	(.L_7 - .L_6)
	.align		4
.L_6:
        /*0028*/ 	.word	index@(triton_poi_fused_add_div_hardtanh_0)
        /*002c*/ 	.word	0x00000000
.L_7:


//--------------------- .nv.info.triton_poi_fused_add_div_hardtanh_0 --------------------------
	.section	.nv.info.triton_poi_fused_add_div_hardtanh_0,"",@"SHT_CUDA_INFO"
	.sectionflags	@""
	.align	4


	//----- nvinfo : EIATTR_CUDA_API_VERSION
	.align		4
        /*0000*/ 	.byte	0x04, 0x37
        /*0002*/ 	.short	(.L_9 - .L_8)
.L_8:
        /*0004*/ 	.word	0x0000007c


	//----- nvinfo : EIATTR_KPARAM_INFO
	.align		4
.L_9:
        /*0008*/ 	.byte	0x04, 0x17
        /*000a*/ 	.short	(.L_11 - .L_10)
.L_10:
        /*000c*/ 	.word	0x00000000
        /*0010*/ 	.short	0x0002
        /*0012*/ 	.short	0x0010
        /*0014*/ 	.byte	0x00, 0xf0, 0x11, 0x00


	//----- nvinfo : EIATTR_KPARAM_INFO
	.align		4
.L_11:
        /*0018*/ 	.byte	0x04, 0x17
        /*001a*/ 	.short	(.L_13 - .L_12)
.L_12:
        /*001c*/ 	.word	0x00000000
        /*0020*/ 	.short	0x0001
        /*0022*/ 	.short	0x0008
        /*0024*/ 	.byte	0x00, 0xf4, 0x21, 0x00


	//----- nvinfo : EIATTR_KPARAM_INFO
	.align		4
.L_13:
        /*0028*/ 	.byte	0x04, 0x17
        /*002a*/ 	.short	(.L_15 - .L_14)
.L_14:
        /*002c*/ 	.word	0x00000000
        /*0030*/ 	.short	0x0000
        /*0032*/ 	.short	0x0000
        /*0034*/ 	.byte	0x00, 0xf4, 0x21, 0x00


	//----- nvinfo : EIATTR_SPARSE_MMA_MASK
	.align		4
.L_15:
        /*0038*/ 	.byte	0x03, 0x50
        /*003a*/ 	.short	0x0000


	//----- nvinfo : EIATTR_MAXREG_COUNT
	.align		4
        /*003c*/ 	.byte	0x03, 0x1b
        /*003e*/ 	.short	0x00ff


	//----- nvinfo : EIATTR_EXIT_INSTR_OFFSETS
	.align		4
        /*0040*/ 	.byte	0x04, 0x1c
        /*0042*/ 	.short	(.L_17 - .L_16)


	//   ....[0]....
.L_16:
        /*0044*/ 	.word	0x000001f0


	//   ....[1]....
        /*0048*/ 	.word	0x00000210


	//----- nvinfo : EIATTR_REQNTID
	.align		4
.L_17:
        /*004c*/ 	.byte	0x04, 0x10
        /*004e*/ 	.short	(.L_19 - .L_18)
.L_18:
        /*0050*/ 	.word	0x00000080
        /*0054*/ 	.word	0x00000001
        /*0058*/ 	.word	0x00000001


	//----- nvinfo : EIATTR_CRS_STACK_SIZE
	.align		4
.L_19:
        /*005c*/ 	.byte	0x04, 0x1e
        /*005e*/ 	.short	(.L_21 - .L_20)
.L_20:
        /*0060*/ 	.word	0x00000000


	//----- nvinfo : EIATTR_CBANK_PARAM_SIZE
	.align		4
.L_21:
        /*0064*/ 	.byte	0x03, 0x19
        /*0066*/ 	.short	0x0014


	//----- nvinfo : EIATTR_PARAM_CBANK
	.align		4
        /*0068*/ 	.byte	0x04, 0x0a
        /*006a*/ 	.short	(.L_23 - .L_22)
	.align		4
.L_22:
        /*006c*/ 	.word	index@(.nv.constant0.triton_poi_fused_add_div_hardtanh_0)
        /*0070*/ 	.short	0x0210
        /*0072*/ 	.short	0x0014


	//----- nvinfo : EIATTR_SW_WAR
	.align		4
.L_23:
        /*0074*/ 	.byte	0x04, 0x36
        /*0076*/ 	.short	(.L_25 - .L_24)
.L_24:
        /*0078*/ 	.word	0x00000008
.L_25:


//--------------------- .nv.callgraph             --------------------------
	.section	.nv.callgraph,"",@"SHT_CUDA_CALLGRAPH"
	.align	4
	.sectionentsize	8
	.align		4
        /*0000*/ 	.word	0x00000000
	.align		4
        /*0004*/ 	.word	0xffffffff
	.align		4
        /*0008*/ 	.word	0x00000000
	.align		4
        /*000c*/ 	.word	0xfffffffe
	.align		4
        /*0010*/ 	.word	0x00000000
	.align		4
        /*0014*/ 	.word	0xfffffffd
	.align		4
        /*0018*/ 	.word	0x00000000
	.align		4
        /*001c*/ 	.word	0xfffffffc


//--------------------- .text.triton_poi_fused_add_div_hardtanh_0 --------------------------
	.section	.text.triton_poi_fused_add_div_hardtanh_0,"ax",@progbits
	.align	128
        .global         triton_poi_fused_add_div_hardtanh_0
        .type           triton_poi_fused_add_div_hardtanh_0,@function
        .size           triton_poi_fused_add_div_hardtanh_0,(.L_x_3 - triton_poi_fused_add_div_hardtanh_0)
        .other          triton_poi_fused_add_div_hardtanh_0,@"STO_CUDA_ENTRY STV_DEFAULT"
triton_poi_fused_add_div_hardtanh_0:
.text.triton_poi_fused_add_div_hardtanh_0:
[----:B------:R-:W0:Y:S02]  /*0000*/  LDC R1, c[0x0][0x28] ;  /* 0x00000a00ff017b82 */ /* 0x000e240000000800 */
[----:B------:R-:W1:Y:S01]  /*0010*/  S2R R0, SR_TID.X ;  /* 0x0000000000007919 */ /* 0x000e620000002100 */
[----:B------:R-:W2:Y:S01]  /*0020*/  LDC.64 R4, c[0x0][0x218] ;  /* 0x00008600ff047b82 */ /* 0x000ea20000000a00 */
[----:B------:R-:W-:Y:S01]  /*0030*/  ULDC.64 UR4, c[0x0][0x208] ;  /* 0x0000820000047ab9 */ /* 0x000fe20000000a00 */
[----:B------:R-:W-:Y:S01]  /*0040*/  BSSY B0, `(.L_x_0) ;  /* 0x000000b000007945 */ /* 0x000fe20003800000 */
[----:B------:R-:W3:Y:S01]  /*0050*/  S2R R7, SR_CTAID.X ;  /* 0x0000000000077919 */ /* 0x000ee20000002500 */
[----:B------:R-:W-:Y:S01]  /*0060*/  CS2R R2, SRZ ;  /* 0x0000000000027805 */ /* 0x000fe2000001ff00 */
[----:B-1----:R-:W-:-:S05]  /*0070*/  IMAD.SHL.U32 R0, R0, 0x2, RZ ;  /* 0x0000000200007824 */ /* 0x002fca00078e00ff */
[----:B------:R-:W-:-:S05]  /*0080*/  LOP3.LUT R0, R0, 0xfe, RZ, 0xc0, !PT ;  /* 0x000000fe00007812 */ /* 0x000fca00078ec0ff */
[----:B---3--:R-:W-:-:S05]  /*0090*/  IMAD R7, R7, 0x100, R0 ;  /* 0x0000010007077824 */ /* 0x008fca00078e0200 */
[----:B------:R-:W-:-:S13]  /*00a0*/  ISETP.GE.AND P0, PT, R7, 0x100, PT ;  /* 0x000001000700780c */ /* 0x000fda0003f06270 */
[----:B--2---:R-:W-:Y:S05]  /*00b0*/  @P0 BRA `(.L_x_1) ;  /* 0x00000000000c0947 */ /* 0x004fea0003800000 */
[----:B------:R-:W1:Y:S02]  /*00c0*/  LDC.64 R2, c[0x0][0x210] ;  /* 0x00008400ff027b82 */ /* 0x000e640000000a00 */
[----:B-1----:R-:W-:-:S06]  /*00d0*/  IMAD.WIDE R2, R7, 0x4, R2 ;  /* 0x0000000407027825 */ /* 0x002fcc00078e0202 */
[----:B------:R-:W5:Y:S02]  /*00e0*/  LDG.E.64 R2, desc[UR4][R2.64] ;  /* 0x0000000402027981 */ /* 0x000f64000c1e1b00 */
.L_x_1:
[----:B------:R-:W-:Y:S05]  /*00f0*/  BSYNC B0 ;  /* 0x0000000000007941 */ /* 0x000fea0003800000 */
.L_x_0:
[----:B-----5:R-:W-:Y:S01]  /*0100*/  FADD R2, R2, 3 ;  /* 0x4040000002027421 */ /* 0x020fe20000000000 */
[----:B------:R-:W-:-:S04]  /*0110*/  FADD R3, R3, 3 ;  /* 0x4040000003037421 */ /* 0x000fc80000000000 */
[C---:B------:R-:W-:Y:S02]  /*0120*/  FSETP.GTU.AND P1, PT, R2.reuse, RZ, PT ;  /* 0x000000ff0200720b */ /* 0x040fe40003f2c000 */
[C---:B------:R-:W-:Y:S02]  /*0130*/  FSETP.GTU.AND P2, PT, R3.reuse, RZ, PT ;  /* 0x000000ff0300720b */ /* 0x040fe40003f4c000 */
[----:B------:R-:W-:Y:S02]  /*0140*/  FSEL R2, R2, RZ, P1 ;  /* 0x000000ff02027208 */ /* 0x000fe40000800000 */
[----:B------:R-:W-:Y:S02]  /*0150*/  FSEL R3, R3, RZ, P2 ;  /* 0x000000ff03037208 */ /* 0x000fe40001000000 */
[C---:B------:R-:W-:Y:S01]  /*0160*/  FSETP.GEU.AND P3, PT, R2.reuse, 6, PT ;  /* 0x40c000000200780b */ /* 0x040fe20003f6e000 */
[C---:B------:R-:W-:Y:S01]  /*0170*/  FMUL R8, R2.reuse, 0.16666667163372039795 ;  /* 0x3e2aaaab02087820 */ /* 0x040fe20000400000 */
[C---:B------:R-:W-:Y:S01]  /*0180*/  FSETP.GEU.AND P4, PT, R3.reuse, 6, PT ;  /* 0x40c000000300780b */ /* 0x040fe20003f8e000 */
[----:B------:R-:W-:Y:S01]  /*0190*/  FMUL R9, R3, 0.16666667163372039795 ;  /* 0x3e2aaaab03097820 */ /* 0x000fe20000400000 */
[----:B------:R-:W-:-:S02]  /*01a0*/  FSETP.NAN.AND P1, PT, R2, R2, PT ;  /* 0x000000020200720b */ /* 0x000fc40003f28000 */
[----:B------:R-:W-:Y:S01]  /*01b0*/  FSETP.NAN.AND P2, PT, R3, R3, PT ;  /* 0x000000030300720b */ /* 0x000fe20003f48000 */
[----:B------:R-:W-:-:S06]  /*01c0*/  IMAD.WIDE R2, R7, 0x4, R4 ;  /* 0x0000000407027825 */ /* 0x000fcc00078e0204 */
[----:B------:R-:W-:Y:S02]  /*01d0*/  @P3 SEL R8, R8, 0x3f800000, P1 ;  /* 0x3f80000008083807 */ /* 0x000fe40000800000 */
[----:B------:R-:W-:Y:S01]  /*01e0*/  @P4 SEL R9, R9, 0x3f800000, P2 ;  /* 0x3f80000009094807 */ /* 0x000fe20001000000 */
[----:B------:R-:W-:Y:S06]  /*01f0*/  @P0 EXIT ;  /* 0x000000000000094d */ /* 0x000fec0003800000 */
[----:B------:R-:W-:Y:S01]  /*0200*/  STG.E.64 desc[UR4][R2.64], R8 ;  /* 0x0000000802007986 */ /* 0x000fe2000c101b04 */
[----:B------:R-:W-:Y:S05]  /*0210*/  EXIT ;  /* 0x000000000000794d */ /* 0x000fea0003800000 */
.L_x_2:
[----:B------:R-:W-:-:S00]  /*0220*/  BRA `(.L_x_2) ;  /* 0xfffffffc00fc7947 */ /* 0x000fc0000383ffff */
[----:B------:R-:W-:-:S00]  /*0230*/  NOP ;  /* 0x0000000000007918 */ /* 0x000fc00000000000 */
        /* <DEDUP_REMOVED lines=12> */
.L_x_3:


//--------------------- .nv.constant0.triton_poi_fused_add_div_hardtanh_0 --------------------------
	.section	.nv.constant0.triton_poi_fused_add_div_hardtanh_0,"a",@progbits
	.sectionflags	@""
	.align	4
.nv.constant0.triton_poi_fused_add_div_hardtanh_0:
	.zero		548
